//
// Generated by NVIDIA NVVM Compiler
//
// Compiler Build ID: CL-36424714
// Cuda compilation tools, release 13.0, V13.0.88
// Based on NVVM 20.0.0
//

.version 9.0
.target sm_100
.address_size 64

	// .globl	_Z20updateLocationKernelPdi

.visible .entry _Z20updateLocationKernelPdi(
	.param .u64 .ptr .align 1 _Z20updateLocationKernelPdi_param_0,
	.param .u32 _Z20updateLocationKernelPdi_param_1
)
{


	ret;

}


// ===== COMPILED SASS (sm_100) =====

	.target	sm_100

	.elftype	@"ET_EXEC"


//--------------------- .note.nv.tkinfo           --------------------------
	.section	.note.nv.tkinfo,"",@"SHT_NOTE"
	.sectionflags	@"SHF_NOTE_NV_TKINFO"
	.tkinfo
        /*0018*/ 	.word	0x00000002
        /*0030*/ 	.string	""
        /*0030*/ 	.string	"ptxas"
        /*0030*/ 	.string	"Cuda compilation tools, release 13.0, V13.0.88"
        /*0030*/ 	.string	"Build cuda_13.0.r13.0/compiler.36424714_0"
        /*0030*/ 	.string	"-arch sm_100 -m 64 "



//--------------------- .note.nv.cuinfo           --------------------------
	.section	.note.nv.cuinfo,"",@"SHT_NOTE"
	.sectionflags	@"SHF_NOTE_NV_CUINFO"
        /*0018*/ 	.short	0x0002
        /*001a*/ 	.short	0x0064
        /*001c*/ 	.short	0x0082
	.zero		2


//--------------------- .nv.info                  --------------------------
	.section	.nv.info,"",@"SHT_CUDA_INFO"
	.align	4


	//----- nvinfo : EIATTR_REGCOUNT
	.align		4
        /*0000*/ 	.byte	0x04, 0x2f
        /*0002*/ 	.short	(.L_1 - .L_0)
	.align		4
.L_0:
        /*0004*/ 	.word	index@(_Z20updateLocationKernelPdi)
        /*0008*/ 	.word	0x00000004


	//----- nvinfo : EIATTR_FRAME_SIZE
	.align		4
.L_1:
        /*000c*/ 	.byte	0x04, 0x11
        /*000e*/ 	.short	(.L_3 - .L_2)
	.align		4
.L_2:
        /*0010*/ 	.word	index@(_Z20updateLocationKernelPdi)
        /*0014*/ 	.word	0x00000000


	//----- nvinfo : EIATTR_MIN_STACK_SIZE
	.align		4
.L_3:
        /*0018*/ 	.byte	0x04, 0x12
        /*001a*/ 	.short	(.L_5 - .L_4)
	.align		4
.L_4:
        /*001c*/ 	.word	index@(_Z20updateLocationKernelPdi)
        /*0020*/ 	.word	0x00000000
.L_5:


//--------------------- .nv.compat                --------------------------
	.section	.nv.compat,"",@"SHT_CUDA_COMPAT_INFO"
	.align	4
        /*0000*/ 	.byte	0x02, 0x09, 0x00, 0x00, 0x02, 0x02, 0x01, 0x00, 0x02, 0x05, 0x05, 0x00, 0x03, 0x07, 0x01, 0x01
        /*0010*/ 	.byte	0x02, 0x03, 0x00, 0x00, 0x02, 0x06, 0x01, 0x00, 0x04, 0x0b, 0x08, 0x00, 0x09, 0x00, 0x00, 0x00
        /*0020*/ 	.byte	0x00, 0x00, 0x00, 0x00


//--------------------- .nv.info._Z20updateLocationKernelPdi --------------------------
	.section	.nv.info._Z20updateLocationKernelPdi,"",@"SHT_CUDA_INFO"
	.sectionflags	@""
	.align	4


	//----- nvinfo : EIATTR_CUDA_API_VERSION
	.align		4
        /*0000*/ 	.byte	0x04, 0x37
        /*0002*/ 	.short	(.L_7 - .L_6)
.L_6:
        /*0004*/ 	.word	0x00000082


	//----- nvinfo : EIATTR_KPARAM_INFO
	.align		4
.L_7:
        /*0008*/ 	.byte	0x04, 0x17
        /*000a*/ 	.short	(.L_9 - .L_8)
.L_8:
        /*000c*/ 	.word	0x00000000
        /*0010*/ 	.short	0x0001
        /*0012*/ 	.short	0x0008
        /*0014*/ 	.byte	0x00, 0xf0, 0x11, 0x00


	//----- nvinfo : EIATTR_KPARAM_INFO
	.align		4
.L_9:
        /*0018*/ 	.byte	0x04, 0x17
        /*001a*/ 	.short	(.L_11 - .L_10)
.L_10:
        /*001c*/ 	.word	0x00000000
        /*0020*/ 	.short	0x0000
        /*0022*/ 	.short	0x0000
        /*0024*/ 	.byte	0x00, 0xf5, 0x21, 0x00


	//----- nvinfo : EIATTR_SPARSE_MMA_MASK
	.align		4
.L_11:
        /*0028*/ 	.byte	0x03, 0x50
        /*002a*/ 	.short	0x0000


	//----- nvinfo : EIATTR_MAXREG_COUNT
	.align		4
        /*002c*/ 	.byte	0x03, 0x1b
        /*002e*/ 	.short	0x00ff


	//----- nvinfo : EIATTR_MERCURY_ISA_VERSION
	.align		4
        /*0030*/ 	.byte	0x03, 0x5f
        /*0032*/ 	.short	0x0101


	//----- nvinfo : EIATTR_VRC_CTA_INIT_COUNT
	.align		4
        /*0034*/ 	.byte	0x02, 0x4a
	.zero		1
	.zero		1


	//----- nvinfo : EIATTR_EXIT_INSTR_OFFSETS
	.align		4
        /*0038*/ 	.byte	0x04, 0x1c
        /*003a*/ 	.short	(.L_13 - .L_12)


	//   ....[0]....
.L_12:
        /*003c*/ 	.word	0x00000010


	//----- nvinfo : EIATTR_CBANK_PARAM_SIZE
	.align		4
.L_13:
        /*0040*/ 	.byte	0x03, 0x19
        /*0042*/ 	.short	0x000c


	//----- nvinfo : EIATTR_PARAM_CBANK
	.align		4
        /*0044*/ 	.byte	0x04, 0x0a
        /*0046*/ 	.short	(.L_15 - .L_14)
	.align		4
.L_14:
        /*0048*/ 	.word	index@(.nv.constant0._Z20updateLocationKernelPdi)
        /*004c*/ 	.short	0x0380
        /*004e*/ 	.short	0x000c


	//----- nvinfo : EIATTR_SW_WAR
	.align		4
.L_15:
        /*0050*/ 	.byte	0x04, 0x36
        /*0052*/ 	.short	(.L_17 - .L_16)
.L_16:
        /*0054*/ 	.word	0x00000008
.L_17:


//--------------------- .nv.callgraph             --------------------------
	.section	.nv.callgraph,"",@"SHT_CUDA_CALLGRAPH"
	.align	4
	.sectionentsize	8
	.align		4
        /*0000*/ 	.word	0x00000000
	.align		4
        /*0004*/ 	.word	0xffffffff
	.align		4
        /*0008*/ 	.word	0x00000000
	.align		4
        /*000c*/ 	.word	0xfffffffe
	.align		4
        /*0010*/ 	.word	0x00000000
	.align		4
        /*0014*/ 	.word	0xfffffffd
	.align		4
        /*0018*/ 	.word	0x00000000
	.align		4
        /*001c*/ 	.word	0xfffffffc


//--------------------- .text._Z20updateLocationKernelPdi --------------------------
	.section	.text._Z20updateLocationKernelPdi,"ax",@progbits
	.align	128
        .global         _Z20updateLocationKernelPdi
        .type           _Z20updateLocationKernelPdi,@function
        .size           _Z20updateLocationKernelPdi,(.L_x_1 - _Z20updateLocationKernelPdi)
        .other          _Z20updateLocationKernelPdi,@"STO_CUDA_ENTRY STV_DEFAULT"
_Z20updateLocationKernelPdi:
.text._Z20updateLocationKernelPdi:
[----:B------:R-:W-:Y:S01]  /*0000*/  LDC R1, c[0x0][0x37c] ;  /* 0x0000df00ff017b82 */ /* 0x000fe20000000800 */
[----:B------:R-:W-:Y:S05]  /*0010*/  EXIT ;  /* 0x000000000000794d */ /* 0x000fea0003800000 */
.L_x_0:
[----:B------:R-:W-:-:S00]  /*0020*/  BRA `(.L_x_0) ;  /* 0xfffffffc00fc7947 */ /* 0x000fc0000383ffff */
[----:B------:R-:W-:-:S00]  /*0030*/  NOP ;  /* 0x0000000000007918 */ /* 0x000fc00000000000 */
        /* <DEDUP_REMOVED lines=12> */
.L_x_1:


//--------------------- .nv.shared.reserved.0     --------------------------
	.section	.nv.shared.reserved.0,"aw",@nobits
	.weak		__nv_reservedSMEM_offset_0_alias
	.size		__nv_reservedSMEM_offset_0_alias, 0, 64
	.other		__nv_reservedSMEM_offset_0_alias,@"STO_CUDA_RESERVED_SHARED STV_DEFAULT"
__nv_reservedSMEM_offset_0_alias:
	.zero		0
	.zero		64


//--------------------- .nv.constant0._Z20updateLocationKernelPdi --------------------------
	.section	.nv.constant0._Z20updateLocationKernelPdi,"a",@progbits
	.sectionflags	@""
	.align	4
.nv.constant0._Z20updateLocationKernelPdi:
	.zero		908


//--------------------- SYMBOLS --------------------------

	.type		.nv.reservedSmem.offset0,@object
	.size		.nv.reservedSmem.offset0,0x4
